//
// Generated by NVIDIA NVVM Compiler
//
// Compiler Build ID: CL-36424714
// Cuda compilation tools, release 13.0, V13.0.88
// Based on NVVM 20.0.0
//

.version 9.0
.target sm_100
.address_size 64

	// .globl	_Z11oddEvenSortPii

.visible .entry _Z11oddEvenSortPii(
	.param .u64 .ptr .align 1 _Z11oddEvenSortPii_param_0,
	.param .u32 _Z11oddEvenSortPii_param_1
)
{
	.reg .pred 	%p<25>;
	.reg .b32 	%r<38>;
	.reg .b64 	%rd<5>;

	ld.param.u64 	%rd2, [_Z11oddEvenSortPii_param_0];
	ld.param.u32 	%r24, [_Z11oddEvenSortPii_param_1];
	setp.lt.s32 	%p3, %r24, 1;
	@%p3 bra 	$L__BB0_26;
	mov.u32 	%r26, %ntid.x;
	mov.u32 	%r27, %ctaid.x;
	mov.u32 	%r28, %tid.x;
	mad.lo.s32 	%r29, %r27, %r26, %r28;
	cvta.to.global.u64 	%rd3, %rd2;
	and.b32  	%r31, %r29, 1;
	setp.eq.b32 	%p4, %r31, 1;
	add.s32 	%r32, %r24, -1;
	setp.lt.s32 	%p5, %r29, %r32;
	and.pred  	%p1, %p4, %p5;
	mul.wide.s32 	%rd4, %r29, 4;
	add.s64 	%rd1, %rd3, %rd4;
	setp.eq.s32 	%p6, %r31, 0;
	and.pred  	%p2, %p6, %p5;
	and.b32  	%r1, %r24, 3;
	setp.lt.u32 	%p7, %r24, 4;
	mov.b32 	%r37, 0;
	@%p7 bra 	$L__BB0_16;
	and.b32  	%r37, %r24, 2147483644;
	neg.s32 	%r34, %r37;
	not.pred 	%p8, %p2;
$L__BB0_3:
	@%p8 bra 	$L__BB0_6;
	ld.global.u32 	%r5, [%rd1];
	ld.global.u32 	%r6, [%rd1+4];
	setp.le.s32 	%p9, %r5, %r6;
	@%p9 bra 	$L__BB0_6;
	st.global.u32 	[%rd1], %r6;
	st.global.u32 	[%rd1+4], %r5;
$L__BB0_6:
	bar.sync 	0;
	not.pred 	%p10, %p1;
	@%p10 bra 	$L__BB0_9;
	ld.global.u32 	%r7, [%rd1];
	ld.global.u32 	%r8, [%rd1+4];
	setp.le.s32 	%p11, %r7, %r8;
	@%p11 bra 	$L__BB0_9;
	st.global.u32 	[%rd1], %r8;
	st.global.u32 	[%rd1+4], %r7;
$L__BB0_9:
	bar.sync 	0;
	@%p8 bra 	$L__BB0_12;
	ld.global.u32 	%r9, [%rd1];
	ld.global.u32 	%r10, [%rd1+4];
	setp.le.s32 	%p13, %r9, %r10;
	@%p13 bra 	$L__BB0_12;
	st.global.u32 	[%rd1], %r10;
	st.global.u32 	[%rd1+4], %r9;
$L__BB0_12:
	bar.sync 	0;
	@%p10 bra 	$L__BB0_15;
	ld.global.u32 	%r11, [%rd1];
	ld.global.u32 	%r12, [%rd1+4];
	setp.le.s32 	%p15, %r11, %r12;
	@%p15 bra 	$L__BB0_15;
	st.global.u32 	[%rd1], %r12;
	st.global.u32 	[%rd1+4], %r11;
$L__BB0_15:
	bar.sync 	0;
	add.s32 	%r34, %r34, 4;
	setp.ne.s32 	%p16, %r34, 0;
	@%p16 bra 	$L__BB0_3;
$L__BB0_16:
	setp.eq.s32 	%p17, %r1, 0;
	@%p17 bra 	$L__BB0_26;
	neg.s32 	%r36, %r1;
	not.pred 	%p22, %p2;
	not.pred 	%p20, %p1;
$L__BB0_18:
	.pragma "nounroll";
	and.b32  	%r33, %r37, 1;
	setp.eq.b32 	%p18, %r33, 1;
	not.pred 	%p19, %p18;
	@%p19 bra 	$L__BB0_22;
	@%p20 bra 	$L__BB0_25;
	ld.global.u32 	%r18, [%rd1];
	ld.global.u32 	%r19, [%rd1+4];
	setp.le.s32 	%p21, %r18, %r19;
	@%p21 bra 	$L__BB0_25;
	st.global.u32 	[%rd1], %r19;
	st.global.u32 	[%rd1+4], %r18;
	bra.uni 	$L__BB0_25;
$L__BB0_22:
	@%p22 bra 	$L__BB0_25;
	ld.global.u32 	%r20, [%rd1];
	ld.global.u32 	%r21, [%rd1+4];
	setp.le.s32 	%p23, %r20, %r21;
	@%p23 bra 	$L__BB0_25;
	st.global.u32 	[%rd1], %r21;
	st.global.u32 	[%rd1+4], %r20;
$L__BB0_25:
	bar.sync 	0;
	add.s32 	%r37, %r37, 1;
	add.s32 	%r36, %r36, 1;
	setp.ne.s32 	%p24, %r36, 0;
	@%p24 bra 	$L__BB0_18;
$L__BB0_26:
	ret;

}


// ===== COMPILED SASS (sm_100) =====

	.target	sm_100

	.elftype	@"ET_EXEC"


//--------------------- .note.nv.tkinfo           --------------------------
	.section	.note.nv.tkinfo,"",@"SHT_NOTE"
	.sectionflags	@"SHF_NOTE_NV_TKINFO"
	.tkinfo
        /*0018*/ 	.word	0x00000002
        /*0030*/ 	.string	""
        /*0030*/ 	.string	"ptxas"
        /*0030*/ 	.string	"Cuda compilation tools, release 13.0, V13.0.88"
        /*0030*/ 	.string	"Build cuda_13.0.r13.0/compiler.36424714_0"
        /*0030*/ 	.string	"-arch sm_100 -m 64 "



//--------------------- .note.nv.cuinfo           --------------------------
	.section	.note.nv.cuinfo,"",@"SHT_NOTE"
	.sectionflags	@"SHF_NOTE_NV_CUINFO"
        /*0018*/ 	.short	0x0002
        /*001a*/ 	.short	0x0064
        /*001c*/ 	.short	0x0082
	.zero		2


//--------------------- .nv.info                  --------------------------
	.section	.nv.info,"",@"SHT_CUDA_INFO"
	.align	4


	//----- nvinfo : EIATTR_REGCOUNT
	.align		4
        /*0000*/ 	.byte	0x04, 0x2f
        /*0002*/ 	.short	(.L_1 - .L_0)
	.align		4
.L_0:
        /*0004*/ 	.word	index@(_Z11oddEvenSortPii)
        /*0008*/ 	.word	0x0000000a


	//----- nvinfo : EIATTR_FRAME_SIZE
	.align		4
.L_1:
        /*000c*/ 	.byte	0x04, 0x11
        /*000e*/ 	.short	(.L_3 - .L_2)
	.align		4
.L_2:
        /*0010*/ 	.word	index@(_Z11oddEvenSortPii)
        /*0014*/ 	.word	0x00000000


	//----- nvinfo : EIATTR_MIN_STACK_SIZE
	.align		4
.L_3:
        /*0018*/ 	.byte	0x04, 0x12
        /*001a*/ 	.short	(.L_5 - .L_4)
	.align		4
.L_4:
        /*001c*/ 	.word	index@(_Z11oddEvenSortPii)
        /*0020*/ 	.word	0x00000000
.L_5:


//--------------------- .nv.compat                --------------------------
	.section	.nv.compat,"",@"SHT_CUDA_COMPAT_INFO"
	.align	4
        /*0000*/ 	.byte	0x02, 0x09, 0x00, 0x00, 0x02, 0x02, 0x01, 0x00, 0x02, 0x05, 0x05, 0x00, 0x03, 0x07, 0x01, 0x01
        /*0010*/ 	.byte	0x02, 0x03, 0x00, 0x00, 0x02, 0x06, 0x01, 0x00, 0x04, 0x0b, 0x08, 0x00, 0x09, 0x00, 0x00, 0x00
        /*0020*/ 	.byte	0x00, 0x00, 0x00, 0x00


//--------------------- .nv.info._Z11oddEvenSortPii --------------------------
	.section	.nv.info._Z11oddEvenSortPii,"",@"SHT_CUDA_INFO"
	.sectionflags	@""
	.align	4


	//----- nvinfo : EIATTR_CUDA_API_VERSION
	.align		4
        /*0000*/ 	.byte	0x04, 0x37
        /*0002*/ 	.short	(.L_7 - .L_6)
.L_6:
        /*0004*/ 	.word	0x00000082


	//----- nvinfo : EIATTR_KPARAM_INFO
	.align		4
.L_7:
        /*0008*/ 	.byte	0x04, 0x17
        /*000a*/ 	.short	(.L_9 - .L_8)
.L_8:
        /*000c*/ 	.word	0x00000000
        /*0010*/ 	.short	0x0001
        /*0012*/ 	.short	0x0008
        /*0014*/ 	.byte	0x00, 0xf0, 0x11, 0x00


	//----- nvinfo : EIATTR_KPARAM_INFO
	.align		4
.L_9:
        /*0018*/ 	.byte	0x04, 0x17
        /*001a*/ 	.short	(.L_11 - .L_10)
.L_10:
        /*001c*/ 	.word	0x00000000
        /*0020*/ 	.short	0x0000
        /*0022*/ 	.short	0x0000
        /*0024*/ 	.byte	0x00, 0xf5, 0x21, 0x00


	//----- nvinfo : EIATTR_SPARSE_MMA_MASK
	.align		4
.L_11:
        /*0028*/ 	.byte	0x03, 0x50
        /*002a*/ 	.short	0x0000


	//----- nvinfo : EIATTR_MAXREG_COUNT
	.align		4
        /*002c*/ 	.byte	0x03, 0x1b
        /*002e*/ 	.short	0x00ff


	//----- nvinfo : EIATTR_NUM_BARRIERS
	.align		4
        /*0030*/ 	.byte	0x02, 0x4c
        /*0032*/ 	.byte	0x01
	.zero		1


	//----- nvinfo : EIATTR_MERCURY_ISA_VERSION
	.align		4
        /*0034*/ 	.byte	0x03, 0x5f
        /*0036*/ 	.short	0x0101


	//----- nvinfo : EIATTR_VRC_CTA_INIT_COUNT
	.align		4
        /*0038*/ 	.byte	0x02, 0x4a
	.zero		1
	.zero		1


	//----- nvinfo : EIATTR_EXIT_INSTR_OFFSETS
	.align		4
        /*003c*/ 	.byte	0x04, 0x1c
        /*003e*/ 	.short	(.L_13 - .L_12)


	//   ....[0]....
.L_12:
        /*0040*/ 	.word	0x00000030


	//   ....[1]....
        /*0044*/ 	.word	0x000003e0


	//   ....[2]....
        /*0048*/ 	.word	0x00000580


	//----- nvinfo : EIATTR_CRS_STACK_SIZE
	.align		4
.L_13:
        /*004c*/ 	.byte	0x04, 0x1e
        /*004e*/ 	.short	(.L_15 - .L_14)
.L_14:
        /*0050*/ 	.word	0x00000000


	//----- nvinfo : EIATTR_CBANK_PARAM_SIZE
	.align		4
.L_15:
        /*0054*/ 	.byte	0x03, 0x19
        /*0056*/ 	.short	0x000c


	//----- nvinfo : EIATTR_PARAM_CBANK
	.align		4
        /*0058*/ 	.byte	0x04, 0x0a
        /*005a*/ 	.short	(.L_17 - .L_16)
	.align		4
.L_16:
        /*005c*/ 	.word	index@(.nv.constant0._Z11oddEvenSortPii)
        /*0060*/ 	.short	0x0380
        /*0062*/ 	.short	0x000c


	//----- nvinfo : EIATTR_SW_WAR
	.align		4
.L_17:
        /*0064*/ 	.byte	0x04, 0x36
        /*0066*/ 	.short	(.L_19 - .L_18)
.L_18:
        /*0068*/ 	.word	0x00000008
.L_19:


//--------------------- .nv.callgraph             --------------------------
	.section	.nv.callgraph,"",@"SHT_CUDA_CALLGRAPH"
	.align	4
	.sectionentsize	8
	.align		4
        /*0000*/ 	.word	0x00000000
	.align		4
        /*0004*/ 	.word	0xffffffff
	.align		4
        /*0008*/ 	.word	0x00000000
	.align		4
        /*000c*/ 	.word	0xfffffffe
	.align		4
        /*0010*/ 	.word	0x00000000
	.align		4
        /*0014*/ 	.word	0xfffffffd
	.align		4
        /*0018*/ 	.word	0x00000000
	.align		4
        /*001c*/ 	.word	0xfffffffc


//--------------------- .text._Z11oddEvenSortPii  --------------------------
	.section	.text._Z11oddEvenSortPii,"ax",@progbits
	.align	128
        .global         _Z11oddEvenSortPii
        .type           _Z11oddEvenSortPii,@function
        .size           _Z11oddEvenSortPii,(.L_x_15 - _Z11oddEvenSortPii)
        .other          _Z11oddEvenSortPii,@"STO_CUDA_ENTRY STV_DEFAULT"
_Z11oddEvenSortPii:
.text._Z11oddEvenSortPii:
[----:B------:R-:W-:Y:S08]  /*0000*/  LDC R1, c[0x0][0x37c] ;  /* 0x0000df00ff017b82 */ /* 0x000ff00000000800 */
[----:B------:R-:W0:Y:S02]  /*0010*/  LDC R6, c[0x0][0x388] ;  /* 0x0000e200ff067b82 */ /* 0x000e240000000800 */
[----:B0-----:R-:W-:-:S13]  /*0020*/  ISETP.GE.AND P0, PT, R6, 0x1, PT ;  /* 0x000000010600780c */ /* 0x001fda0003f06270 */
[----:B------:R-:W-:Y:S05]  /*0030*/  @!P0 EXIT ;  /* 0x000000000000894d */ /* 0x000fea0003800000 */
[----:B------:R-:W0:Y:S01]  /*0040*/  S2R R5, SR_CTAID.X ;  /* 0x0000000000057919 */ /* 0x000e220000002500 */
[----:B------:R-:W0:Y:S01]  /*0050*/  LDCU UR4, c[0x0][0x360] ;  /* 0x00006c00ff0477ac */ /* 0x000e220008000800 */
[----:B------:R-:W1:Y:S01]  /*0060*/  LDC.64 R2, c[0x0][0x380] ;  /* 0x0000e000ff027b82 */ /* 0x000e620000000a00 */
[C---:B------:R-:W-:Y:S01]  /*0070*/  ISETP.GE.U32.AND P2, PT, R6.reuse, 0x4, PT ;  /* 0x000000040600780c */ /* 0x040fe20003f46070 */
[----:B------:R-:W0:Y:S02]  /*0080*/  S2R R0, SR_TID.X ;  /* 0x0000000000007919 */ /* 0x000e240000002100 */
[----:B0-----:R-:W-:Y:S01]  /*0090*/  IMAD R5, R5, UR4, R0 ;  /* 0x0000000405057c24 */ /* 0x001fe2000f8e0200 */
[----:B------:R-:W0:Y:S01]  /*00a0*/  LDCU.64 UR4, c[0x0][0x358] ;  /* 0x00006b00ff0477ac */ /* 0x000e220008000a00 */
[----:B------:R-:W-:Y:S02]  /*00b0*/  VIADD R0, R6, 0xffffffff ;  /* 0xffffffff06007836 */ /* 0x000fe40000000000 */
[C---:B-1----:R-:W-:Y:S01]  /*00c0*/  IMAD.WIDE R2, R5.reuse, 0x4, R2 ;  /* 0x0000000405027825 */ /* 0x042fe200078e0202 */
[----:B------:R-:W-:-:S02]  /*00d0*/  LOP3.LUT P1, R4, R5, 0x1, RZ, 0xc0, !PT ;  /* 0x0000000105047812 */ /* 0x000fc4000782c0ff */
[CC--:B------:R-:W-:Y:S02]  /*00e0*/  ISETP.GE.AND P0, PT, R5.reuse, R0.reuse, PT ;  /* 0x000000000500720c */ /* 0x0c0fe40003f06270 */
[----:B------:R-:W-:Y:S02]  /*00f0*/  ISETP.LT.AND P1, PT, R5, R0, !P1 ;  /* 0x000000000500720c */ /* 0x000fe40004f21270 */
[----:B------:R-:W-:Y:S01]  /*0100*/  ISETP.EQ.U32.AND P0, PT, R4, 0x1, !P0 ;  /* 0x000000010400780c */ /* 0x000fe20004702070 */
[----:B------:R-:W-:Y:S01]  /*0110*/  IMAD.MOV.U32 R4, RZ, RZ, RZ ;  /* 0x000000ffff047224 */ /* 0x000fe200078e00ff */
[----:B------:R-:W-:Y:S01]  /*0120*/  LOP3.LUT R0, R6, 0x3, RZ, 0xc0, !PT ;  /* 0x0000000306007812 */ /* 0x000fe200078ec0ff */
[----:B0-----:R-:W-:Y:S10]  /*0130*/  @!P2 BRA `(.L_x_0) ;  /* 0x0000000000a4a947 */ /* 0x001ff40003800000 */
[----:B------:R-:W-:-:S05]  /*0140*/  LOP3.LUT R4, R6, 0x7ffffffc, RZ, 0xc0, !PT ;  /* 0x7ffffffc06047812 */ /* 0x000fca00078ec0ff */
[----:B------:R-:W-:-:S07]  /*0150*/  IMAD.MOV R7, RZ, RZ, -R4 ;  /* 0x000000ffff077224 */ /* 0x000fce00078e0a04 */
.L_x_9:
[----:B------:R-:W-:Y:S04]  /*0160*/  BSSY.RECONVERGENT B0, `(.L_x_1) ;  /* 0x0000007000007945 */ /* 0x000fe80003800200 */
[----:B0123--:R-:W-:Y:S05]  /*0170*/  @!P1 BRA `(.L_x_2) ;  /* 0x0000000000149947 */ /* 0x00ffea0003800000 */
[----:B------:R-:W2:Y:S04]  /*0180*/  LDG.E R5, desc[UR4][R2.64] ;  /* 0x0000000402057981 */ /* 0x000ea8000c1e1900 */
[----:B------:R-:W2:Y:S02]  /*0190*/  LDG.E R6, desc[UR4][R2.64+0x4] ;  /* 0x0000040402067981 */ /* 0x000ea4000c1e1900 */
[----:B--2---:R-:W-:-:S13]  /*01a0*/  ISETP.GT.AND P2, PT, R5, R6, PT ;  /* 0x000000060500720c */ /* 0x004fda0003f44270 */
[----:B------:R0:W-:Y:S04]  /*01b0*/  @P2 STG.E desc[UR4][R2.64], R6 ;  /* 0x0000000602002986 */ /* 0x0001e8000c101904 */
[----:B------:R0:W-:Y:S02]  /*01c0*/  @P2 STG.E desc[UR4][R2.64+0x4], R5 ;  /* 0x0000040502002986 */ /* 0x0001e4000c101904 */
.L_x_2:
[----:B------:R-:W-:Y:S05]  /*01d0*/  BSYNC.RECONVERGENT B0 ;  /* 0x0000000000007941 */ /* 0x000fea0003800200 */
.L_x_1:
[----:B------:R-:W-:Y:S06]  /*01e0*/  BAR.SYNC.DEFER_BLOCKING 0x0 ;  /* 0x0000000000007b1d */ /* 0x000fec0000010000 */
[----:B------:R-:W-:Y:S04]  /*01f0*/  BSSY.RECONVERGENT B0, `(.L_x_3) ;  /* 0x0000007000007945 */ /* 0x000fe80003800200 */
[----:B------:R-:W-:Y:S05]  /*0200*/  @!P0 BRA `(.L_x_4) ;  /* 0x0000000000148947 */ /* 0x000fea0003800000 */
[----:B0-----:R-:W2:Y:S04]  /*0210*/  LDG.E R5, desc[UR4][R2.64] ;  /* 0x0000000402057981 */ /* 0x001ea8000c1e1900 */
[----:B------:R-:W2:Y:S02]  /*0220*/  LDG.E R6, desc[UR4][R2.64+0x4] ;  /* 0x0000040402067981 */ /* 0x000ea4000c1e1900 */
[----:B--2---:R-:W-:-:S13]  /*0230*/  ISETP.GT.AND P2, PT, R5, R6, PT ;  /* 0x000000060500720c */ /* 0x004fda0003f44270 */
[----:B------:R1:W-:Y:S04]  /*0240*/  @P2 STG.E desc[UR4][R2.64], R6 ;  /* 0x0000000602002986 */ /* 0x0003e8000c101904 */
[----:B------:R1:W-:Y:S02]  /*0250*/  @P2 STG.E desc[UR4][R2.64+0x4], R5 ;  /* 0x0000040502002986 */ /* 0x0003e4000c101904 */
.L_x_4:
[----:B------:R-:W-:Y:S05]  /*0260*/  BSYNC.RECONVERGENT B0 ;  /* 0x0000000000007941 */ /* 0x000fea0003800200 */
.L_x_3:
[----:B------:R-:W-:Y:S06]  /*0270*/  BAR.SYNC.DEFER_BLOCKING 0x0 ;  /* 0x0000000000007b1d */ /* 0x000fec0000010000 */
[----:B------:R-:W-:Y:S04]  /*0280*/  BSSY.RECONVERGENT B0, `(.L_x_5) ;  /* 0x0000007000007945 */ /* 0x000fe80003800200 */
[----:B------:R-:W-:Y:S05]  /*0290*/  @!P1 BRA `(.L_x_6) ;  /* 0x0000000000149947 */ /* 0x000fea0003800000 */
[----:B01----:R-:W2:Y:S04]  /*02a0*/  LDG.E R5, desc[UR4][R2.64] ;  /* 0x0000000402057981 */ /* 0x003ea8000c1e1900 */
[----:B------:R-:W2:Y:S02]  /*02b0*/  LDG.E R6, desc[UR4][R2.64+0x4] ;  /* 0x0000040402067981 */ /* 0x000ea4000c1e1900 */
[----:B--2---:R-:W-:-:S13]  /*02c0*/  ISETP.GT.AND P2, PT, R5, R6, PT ;  /* 0x000000060500720c */ /* 0x004fda0003f44270 */
[----:B------:R2:W-:Y:S04]  /*02d0*/  @P2 STG.E desc[UR4][R2.64], R6 ;  /* 0x0000000602002986 */ /* 0x0005e8000c101904 */
[----:B------:R2:W-:Y:S02]  /*02e0*/  @P2 STG.E desc[UR4][R2.64+0x4], R5 ;  /* 0x0000040502002986 */ /* 0x0005e4000c101904 */
.L_x_6:
[----:B------:R-:W-:Y:S05]  /*02f0*/  BSYNC.RECONVERGENT B0 ;  /* 0x0000000000007941 */ /* 0x000fea0003800200 */
.L_x_5:
[----:B------:R-:W-:Y:S01]  /*0300*/  VIADD R7, R7, 0x4 ;  /* 0x0000000407077836 */ /* 0x000fe20000000000 */
[----:B------:R-:W-:Y:S04]  /*0310*/  BAR.SYNC.DEFER_BLOCKING 0x0 ;  /* 0x0000000000007b1d */ /* 0x000fe80000010000 */
[----:B------:R-:W-:Y:S02]  /*0320*/  ISETP.NE.AND P3, PT, R7, RZ, PT ;  /* 0x000000ff0700720c */ /* 0x000fe40003f65270 */
[----:B------:R-:W-:Y:S04]  /*0330*/  BSSY.RECONVERGENT B0, `(.L_x_7) ;  /* 0x0000007000007945 */ /* 0x000fe80003800200 */
[----:B------:R-:W-:Y:S07]  /*0340*/  @!P0 BRA `(.L_x_8) ;  /* 0x0000000000148947 */ /* 0x000fee0003800000 */
[----:B012---:R-:W2:Y:S04]  /*0350*/  LDG.E R5, desc[UR4][R2.64] ;  /* 0x0000000402057981 */ /* 0x007ea8000c1e1900 */
[----:B------:R-:W2:Y:S02]  /*0360*/  LDG.E R6, desc[UR4][R2.64+0x4] ;  /* 0x0000040402067981 */ /* 0x000ea4000c1e1900 */
[----:B--2---:R-:W-:-:S13]  /*0370*/  ISETP.GT.AND P2, PT, R5, R6, PT ;  /* 0x000000060500720c */ /* 0x004fda0003f44270 */
[----:B------:R3:W-:Y:S04]  /*0380*/  @P2 STG.E desc[UR4][R2.64], R6 ;  /* 0x0000000602002986 */ /* 0x0007e8000c101904 */
[----:B------:R3:W-:Y:S02]  /*0390*/  @P2 STG.E desc[UR4][R2.64+0x4], R5 ;  /* 0x0000040502002986 */ /* 0x0007e4000c101904 */
.L_x_8:
[----:B------:R-:W-:Y:S05]  /*03a0*/  BSYNC.RECONVERGENT B0 ;  /* 0x0000000000007941 */ /* 0x000fea0003800200 */
.L_x_7:
[----:B------:R-:W-:Y:S06]  /*03b0*/  BAR.SYNC.DEFER_BLOCKING 0x0 ;  /* 0x0000000000007b1d */ /* 0x000fec0000010000 */
[----:B------:R-:W-:Y:S05]  /*03c0*/  @P3 BRA `(.L_x_9) ;  /* 0xfffffffc00643947 */ /* 0x000fea000383ffff */
.L_x_0:
[----:B------:R-:W-:-:S13]  /*03d0*/  ISETP.NE.AND P2, PT, R0, RZ, PT ;  /* 0x000000ff0000720c */ /* 0x000fda0003f45270 */
[----:B------:R-:W-:Y:S05]  /*03e0*/  @!P2 EXIT ;  /* 0x000000000000a94d */ /* 0x000fea0003800000 */
[----:B------:R-:W-:-:S07]  /*03f0*/  IMAD.MOV R0, RZ, RZ, -R0 ;  /* 0x000000ffff007224 */ /* 0x000fce00078e0a00 */
.L_x_13:
[----:B0123--:R-:W-:Y:S01]  /*0400*/  LOP3.LUT R5, R4, 0x1, RZ, 0xc0, !PT ;  /* 0x0000000104057812 */ /* 0x00ffe200078ec0ff */
[----:B------:R-:W-:Y:S01]  /*0410*/  VIADD R0, R0, 0x1 ;  /* 0x0000000100007836 */ /* 0x000fe20000000000 */
[----:B------:R-:W-:Y:S02]  /*0420*/  BSSY.RECONVERGENT B0, `(.L_x_10) ;  /* 0x0000012000007945 */ /* 0x000fe40003800200 */
[----:B------:R-:W-:Y:S02]  /*0430*/  ISETP.NE.U32.AND P3, PT, R5, 0x1, PT ;  /* 0x000000010500780c */ /* 0x000fe40003f65070 */
[----:B------:R-:W-:-:S11]  /*0440*/  ISETP.NE.AND P2, PT, R0, RZ, PT ;  /* 0x000000ff0000720c */ /* 0x000fd60003f45270 */
[----:B------:R-:W-:Y:S05]  /*0450*/  @P3 BRA `(.L_x_11) ;  /* 0x0000000000203947 */ /* 0x000fea0003800000 */
[----:B------:R-:W-:Y:S05]  /*0460*/  @!P0 BRA `(.L_x_12) ;  /* 0x0000000000348947 */ /* 0x000fea0003800000 */
[----:B------:R-:W2:Y:S04]  /*0470*/  LDG.E R5, desc[UR4][R2.64] ;  /* 0x0000000402057981 */ /* 0x000ea8000c1e1900 */
[----:B------:R-:W2:Y:S02]  /*0480*/  LDG.E R6, desc[UR4][R2.64+0x4] ;  /* 0x0000040402067981 */ /* 0x000ea4000c1e1900 */
[----:B--2---:R-:W-:-:S13]  /*0490*/  ISETP.GT.AND P3, PT, R5, R6, PT ;  /* 0x000000060500720c */ /* 0x004fda0003f64270 */
[----:B------:R-:W-:Y:S05]  /*04a0*/  @!P3 BRA `(.L_x_12) ;  /* 0x000000000024b947 */ /* 0x000fea0003800000 */
[----:B------:R0:W-:Y:S04]  /*04b0*/  STG.E desc[UR4][R2.64], R6 ;  /* 0x0000000602007986 */ /* 0x0001e8000c101904 */
[----:B------:R0:W-:Y:S01]  /*04c0*/  STG.E desc[UR4][R2.64+0x4], R5 ;  /* 0x0000040502007986 */ /* 0x0001e2000c101904 */
[----:B------:R-:W-:Y:S05]  /*04d0*/  BRA `(.L_x_12) ;  /* 0x0000000000187947 */ /* 0x000fea0003800000 */
.L_x_11:
[----:B------:R-:W-:Y:S05]  /*04e0*/  @!P1 BRA `(.L_x_12) ;  /* 0x0000000000149947 */ /* 0x000fea0003800000 */
[----:B------:R-:W2:Y:S04]  /*04f0*/  LDG.E R5, desc[UR4][R2.64] ;  /* 0x0000000402057981 */ /* 0x000ea8000c1e1900 */
[----:B------:R-:W2:Y:S02]  /*0500*/  LDG.E R6, desc[UR4][R2.64+0x4] ;  /* 0x0000040402067981 */ /* 0x000ea4000c1e1900 */
[----:B--2---:R-:W-:-:S13]  /*0510*/  ISETP.GT.AND P3, PT, R5, R6, PT ;  /* 0x000000060500720c */ /* 0x004fda0003f64270 */
[----:B------:R1:W-:Y:S04]  /*0520*/  @P3 STG.E desc[UR4][R2.64], R6 ;  /* 0x0000000602003986 */ /* 0x0003e8000c101904 */
[----:B------:R1:W-:Y:S02]  /*0530*/  @P3 STG.E desc[UR4][R2.64+0x4], R5 ;  /* 0x0000040502003986 */ /* 0x0003e4000c101904 */
.L_x_12:
[----:B------:R-:W-:Y:S05]  /*0540*/  BSYNC.RECONVERGENT B0 ;  /* 0x0000000000007941 */ /* 0x000fea0003800200 */
.L_x_10:
[----:B------:R-:W-:Y:S01]  /*0550*/  BAR.SYNC.DEFER_BLOCKING 0x0 ;  /* 0x0000000000007b1d */ /* 0x000fe20000010000 */
[----:B------:R-:W-:-:S05]  /*0560*/  VIADD R4, R4, 0x1 ;  /* 0x0000000104047836 */ /* 0x000fca0000000000 */
[----:B------:R-:W-:Y:S05]  /*0570*/  @P2 BRA `(.L_x_13) ;  /* 0xfffffffc00a02947 */ /* 0x000fea000383ffff */
[----:B------:R-:W-:Y:S05]  /*0580*/  EXIT ;  /* 0x000000000000794d */ /* 0x000fea0003800000 */
.L_x_14:
[----:B------:R-:W-:-:S00]  /*0590*/  BRA `(.L_x_14) ;  /* 0xfffffffc00fc7947 */ /* 0x000fc0000383ffff */
[----:B------:R-:W-:-:S00]  /*05a0*/  NOP ;  /* 0x0000000000007918 */ /* 0x000fc00000000000 */
        /* <DEDUP_REMOVED lines=13> */
.L_x_15:


//--------------------- .nv.shared.reserved.0     --------------------------
	.section	.nv.shared.reserved.0,"aw",@nobits
	.weak		__nv_reservedSMEM_offset_0_alias
	.size		__nv_reservedSMEM_offset_0_alias, 0, 64
	.other		__nv_reservedSMEM_offset_0_alias,@"STO_CUDA_RESERVED_SHARED STV_DEFAULT"
__nv_reservedSMEM_offset_0_alias:
	.zero		0
	.zero		64


//--------------------- .nv.constant0._Z11oddEvenSortPii --------------------------
	.section	.nv.constant0._Z11oddEvenSortPii,"a",@progbits
	.sectionflags	@""
	.align	4
.nv.constant0._Z11oddEvenSortPii:
	.zero		908


//--------------------- SYMBOLS --------------------------

	.type		.nv.reservedSmem.offset0,@object
	.size		.nv.reservedSmem.offset0,0x4
